	.headerflags	@"EF_CUDA_TEXMODE_UNIFIED EF_CUDA_64BIT_ADDRESS EF_CUDA_ACCELERATORS EF_CUDA_SM90 EF_CUDA_VIRTUAL_SM(EF_CUDA_SM90)"
	.elftype	@"ET_EXEC"


//--------------------- .nv.info                  --------------------------
	.section	.nv.info,"",@"SHT_CUDA_INFO"
	.align	4


	//----- nvinfo : EIATTR_REGCOUNT
	.align		4
        /*0000*/ 	.byte	0x04, 0x2f
        /*0002*/ 	.short	(.L_1 - .L_0)
	.align		4
.L_0:
        /*0004*/ 	.word	index@(triton_poi_fused_convolution_16)
        /*0008*/ 	.word	0x00000011


	//----- nvinfo : EIATTR_MIN_STACK_SIZE
	.align		4
.L_1:
        /*000c*/ 	.byte	0x04, 0x12
        /*000e*/ 	.short	(.L_3 - .L_2)
	.align		4
.L_2:
        /*0010*/ 	.word	index@(triton_poi_fused_convolution_16)
        /*0014*/ 	.word	0x00000000


	//----- nvinfo : EIATTR_FRAME_SIZE
	.align		4
.L_3:
        /*0018*/ 	.byte	0x04, 0x11
        /*001a*/ 	.short	(.L_5 - .L_4)
	.align		4
.L_4:
        /*001c*/ 	.word	index@(triton_poi_fused_convolution_16)
        /*0020*/ 	.word	0x00000000


	//----- nvinfo : EIATTR_MIN_STACK_SIZE
	.align		4
.L_5:
        /*0024*/ 	.byte	0x04, 0x12
        /*0026*/ 	.short	(.L_7 - .L_6)
	.align		4
.L_6:
        /*0028*/ 	.word	index@(triton_poi_fused_convolution_16)
        /*002c*/ 	.word	0x00000000
.L_7:


//--------------------- .nv.info.triton_poi_fused_convolution_16 --------------------------
	.section	.nv.info.triton_poi_fused_convolution_16,"",@"SHT_CUDA_INFO"
	.sectionflags	@""
	.align	4


	//----- nvinfo : EIATTR_CUDA_API_VERSION
	.align		4
        /*0000*/ 	.byte	0x04, 0x37
        /*0002*/ 	.short	(.L_9 - .L_8)
.L_8:
        /*0004*/ 	.word	0x0000007c


	//----- nvinfo : EIATTR_KPARAM_INFO
	.align		4
.L_9:
        /*0008*/ 	.byte	0x04, 0x17
        /*000a*/ 	.short	(.L_11 - .L_10)
.L_10:
        /*000c*/ 	.word	0x00000000
        /*0010*/ 	.short	0x0004
        /*0012*/ 	.short	0x001c
        /*0014*/ 	.byte	0x00, 0xf0, 0x11, 0x00


	//----- nvinfo : EIATTR_KPARAM_INFO
	.align		4
.L_11:
        /*0018*/ 	.byte	0x04, 0x17
        /*001a*/ 	.short	(.L_13 - .L_12)
.L_12:
        /*001c*/ 	.word	0x00000000
        /*0020*/ 	.short	0x0003
        /*0022*/ 	.short	0x0018
        /*0024*/ 	.byte	0x00, 0xf0, 0x11, 0x00


	//----- nvinfo : EIATTR_KPARAM_INFO
	.align		4
.L_13:
        /*0028*/ 	.byte	0x04, 0x17
        /*002a*/ 	.short	(.L_15 - .L_14)
.L_14:
        /*002c*/ 	.word	0x00000000
        /*0030*/ 	.short	0x0002
        /*0032*/ 	.short	0x0010
        /*0034*/ 	.byte	0x00, 0xf4, 0x21, 0x00


	//----- nvinfo : EIATTR_KPARAM_INFO
	.align		4
.L_15:
        /*0038*/ 	.byte	0x04, 0x17
        /*003a*/ 	.short	(.L_17 - .L_16)
.L_16:
        /*003c*/ 	.word	0x00000000
        /*0040*/ 	.short	0x0001
        /*0042*/ 	.short	0x0008
        /*0044*/ 	.byte	0x00, 0xf4, 0x21, 0x00


	//----- nvinfo : EIATTR_KPARAM_INFO
	.align		4
.L_17:
        /*0048*/ 	.byte	0x04, 0x17
        /*004a*/ 	.short	(.L_19 - .L_18)
.L_18:
        /*004c*/ 	.word	0x00000000
        /*0050*/ 	.short	0x0000
        /*0052*/ 	.short	0x0000
        /*0054*/ 	.byte	0x00, 0xf4, 0x21, 0x00


	//----- nvinfo : EIATTR_SPARSE_MMA_MASK
	.align		4
.L_19:
        /*0058*/ 	.byte	0x03, 0x50
        /*005a*/ 	.short	0x0000


	//----- nvinfo : EIATTR_MAXREG_COUNT
	.align		4
        /*005c*/ 	.byte	0x03, 0x1b
        /*005e*/ 	.short	0x00ff


	//----- nvinfo : EIATTR_EXIT_INSTR_OFFSETS
	.align		4
        /*0060*/ 	.byte	0x04, 0x1c
        /*0062*/ 	.short	(.L_21 - .L_20)


	//   ....[0]....
.L_20:
        /*0064*/ 	.word	0x00000320


	//   ....[1]....
        /*0068*/ 	.word	0x00000370


	//----- nvinfo : EIATTR_REQNTID
	.align		4
.L_21:
        /*006c*/ 	.byte	0x04, 0x10
        /*006e*/ 	.short	(.L_23 - .L_22)
.L_22:
        /*0070*/ 	.word	0x00000080
        /*0074*/ 	.word	0x00000001
        /*0078*/ 	.word	0x00000001


	//----- nvinfo : EIATTR_CBANK_PARAM_SIZE
	.align		4
.L_23:
        /*007c*/ 	.byte	0x03, 0x19
        /*007e*/ 	.short	0x0020


	//----- nvinfo : EIATTR_PARAM_CBANK
	.align		4
        /*0080*/ 	.byte	0x04, 0x0a
        /*0082*/ 	.short	(.L_25 - .L_24)
	.align		4
.L_24:
        /*0084*/ 	.word	index@(.nv.constant0.triton_poi_fused_convolution_16)
        /*0088*/ 	.short	0x0210
        /*008a*/ 	.short	0x0020


	//----- nvinfo : EIATTR_SW_WAR
	.align		4
.L_25:
        /*008c*/ 	.byte	0x04, 0x36
        /*008e*/ 	.short	(.L_27 - .L_26)
.L_26:
        /*0090*/ 	.word	0x00000008
.L_27:


//--------------------- .nv.callgraph             --------------------------
	.section	.nv.callgraph,"",@"SHT_CUDA_CALLGRAPH"
	.align	4
	.sectionentsize	8
	.align		4
        /*0000*/ 	.word	0x00000000
	.align		4
        /*0004*/ 	.word	0xffffffff
	.align		4
        /*0008*/ 	.word	0x00000000
	.align		4
        /*000c*/ 	.word	0xfffffffe
	.align		4
        /*0010*/ 	.word	0x00000000
	.align		4
        /*0014*/ 	.word	0xfffffffd
	.align		4
        /*0018*/ 	.word	0x00000000
	.align		4
        /*001c*/ 	.word	0xfffffffc


//--------------------- .text.triton_poi_fused_convolution_16 --------------------------
	.section	.text.triton_poi_fused_convolution_16,"ax",@progbits
	.sectionflags	@"SHF_BARRIERS=1"
	.align	128
        .global         triton_poi_fused_convolution_16
        .type           triton_poi_fused_convolution_16,@function
        .size           triton_poi_fused_convolution_16,(.L_x_1 - triton_poi_fused_convolution_16)
        .other          triton_poi_fused_convolution_16,@"STO_CUDA_ENTRY STV_DEFAULT"
triton_poi_fused_convolution_16:
.text.triton_poi_fused_convolution_16:
[----:B------:R-:W0:Y:S02]  /*0000*/  LDC R1, c[0x0][0x28] ;  /* 0x00000a00ff017b82 */ /* 0x000e240000000800 */
[----:B------:R-:W1:Y:S01]  /*0010*/  S2R R14, SR_TID.X ;  /* 0x00000000000e7919 */ /* 0x000e620000002100 */
[----:B------:R-:W2:Y:S01]  /*0020*/  LDC.64 R6, c[0x0][0x210] ;  /* 0x00008400ff067b82 */ /* 0x000ea20000000a00 */
[----:B------:R-:W-:Y:S01]  /*0030*/  CS2R R12, SRZ ;  /* 0x00000000000c7805 */ /* 0x000fe2000001ff00 */
[----:B------:R-:W-:Y:S01]  /*0040*/  ULDC.64 UR6, c[0x0][0x208] ;  /* 0x0000820000067ab9 */ /* 0x000fe20000000a00 */
[----:B------:R-:W3:Y:S01]  /*0050*/  S2R R4, SR_CTAID.Y ;  /* 0x0000000000047919 */ /* 0x000ee20000002600 */
[----:B------:R-:W4:Y:S01]  /*0060*/  S2R R0, SR_CTAID.X ;  /* 0x0000000000007919 */ /* 0x000f220000002500 */
[----:B-1----:R-:W-:-:S05]  /*0070*/  IMAD.SHL.U32 R2, R14, 0x2, RZ ;  /* 0x000000020e027824 */ /* 0x002fca00078e00ff */
[----:B------:R-:W-:Y:S02]  /*0080*/  LOP3.LUT R5, R2, 0xfe, RZ, 0xc0, !PT ;  /* 0x000000fe02057812 */ /* 0x000fe400078ec0ff */
[----:B------:R-:W1:Y:S01]  /*0090*/  LDC.64 R2, c[0x0][0x218] ;  /* 0x00008600ff027b82 */ /* 0x000e620000000a00 */
[----:B----4-:R-:W-:Y:S02]  /*00a0*/  ISETP.GE.AND P0, PT, R0, 0x40, PT ;  /* 0x000000400000780c */ /* 0x010fe40003f06270 */
[----:B---3--:R-:W-:-:S04]  /*00b0*/  PRMT R8, R5, 0x6540, R4 ;  /* 0x0000654005087816 */ /* 0x008fc80000000004 */
[----:B------:R-:W-:Y:S02]  /*00c0*/  SHF.R.S32.HI R9, RZ, 0x1f, R8 ;  /* 0x0000001fff097819 */ /* 0x000fe40000011408 */
[C---:B------:R-:W-:Y:S02]  /*00d0*/  ISETP.GE.AND P2, PT, R8.reuse, 0x200, PT ;  /* 0x000002000800780c */ /* 0x040fe40003f46270 */
[----:B------:R-:W-:Y:S02]  /*00e0*/  LEA.HI R9, R9, R8, RZ, 0x7 ;  /* 0x0000000809097211 */ /* 0x000fe400078f38ff */
[----:B------:R-:W-:Y:S02]  /*00f0*/  ISETP.LT.AND P1, PT, R8, 0x200, !P0 ;  /* 0x000002000800780c */ /* 0x000fe40004721270 */
[C---:B------:R-:W-:Y:S01]  /*0100*/  LOP3.LUT R11, R9.reuse, 0xffffff80, RZ, 0xc0, !PT ;  /* 0xffffff80090b7812 */ /* 0x040fe200078ec0ff */
[----:B------:R-:W-:-:S04]  /*0110*/  IMAD.SHL.U32 R9, R9, 0x40, RZ ;  /* 0x0000004009097824 */ /* 0x000fc800078e00ff */
[----:B------:R-:W-:Y:S01]  /*0120*/  IMAD.IADD R11, R8, 0x1, -R11 ;  /* 0x00000001080b7824 */ /* 0x000fe200078e0a0b */
[----:B------:R-:W-:-:S03]  /*0130*/  LOP3.LUT R10, R9, 0xffffe000, RZ, 0xc0, !PT ;  /* 0xffffe000090a7812 */ /* 0x000fc600078ec0ff */
[----:B------:R-:W-:Y:S02]  /*0140*/  IMAD R9, R0, 0x80, R11 ;  /* 0x0000008000097824 */ /* 0x000fe400078e020b */
[----:B-1----:R-:W-:-:S04]  /*0150*/  IMAD.WIDE R2, R11, 0x4, R2 ;  /* 0x000000040b027825 */ /* 0x002fc800078e0202 */
[----:B------:R-:W-:Y:S01]  /*0160*/  IMAD.IADD R9, R9, 0x1, R10 ;  /* 0x0000000109097824 */ /* 0x000fe200078e020a */
[----:B------:R-:W-:Y:S01]  /*0170*/  CS2R R10, SRZ ;  /* 0x00000000000a7805 */ /* 0x000fe2000001ff00 */
[----:B------:R-:W3:Y:S02]  /*0180*/  @!P2 LDG.E.EL.64 R12, desc[UR6][R2.64] ;  /* 0x00000006020ca981 */ /* 0x000ee4000c2e1b00 */
[----:B--2---:R-:W-:-:S05]  /*0190*/  IMAD.WIDE R6, R9, 0x4, R6 ;  /* 0x0000000409067825 */ /* 0x004fca00078e0206 */
[----:B------:R1:W3:Y:S01]  /*01a0*/  @P1 LDG.E.EL.64 R10, desc[UR6][R6.64] ;  /* 0x00000006060a1981 */ /* 0x0002e2000c2e1b00 */
[----:B------:R-:W2:Y:S01]  /*01b0*/  S2UR UR5, SR_CgaCtaId ;  /* 0x00000000000579c3 */ /* 0x000ea20000008800 */
[----:B------:R-:W-:Y:S01]  /*01c0*/  UMOV UR4, 0x400 ;  /* 0x0000040000047882 */ /* 0x000fe20000000000 */
[----:B------:R-:W-:-:S06]  /*01d0*/  LOP3.LUT R9, R14, 0x7f, RZ, 0xc0, !PT ;  /* 0x0000007f0e097812 */ /* 0x000fcc00078ec0ff */
[----:B-1----:R-:W1:Y:S01]  /*01e0*/  LDC.64 R6, c[0x0][0x220] ;  /* 0x00008800ff067b82 */ /* 0x002e620000000a00 */
[----:B--2---:R-:W-:-:S06]  /*01f0*/  UPRMT UR4, UR5, 0x654, UR4 ;  /* 0x0000065405047896 */ /* 0x004fcc0008000004 */
[----:B------:R-:W-:Y:S02]  /*0200*/  LEA R8, R5, UR4, 0x3 ;  /* 0x0000000405087c11 */ /* 0x000fe4000f8e18ff */
[----:B------:R-:W-:Y:S01]  /*0210*/  PRMT R3, R9, 0x6540, R4 ;  /* 0x0000654009037816 */ /* 0x000fe20000000004 */
[----:B------:R-:W-:-:S05]  /*0220*/  IMAD.SHL.U32 R4, R4, 0x100, RZ ;  /* 0x0000010004047824 */ /* 0x000fca00078e00ff */
[----:B------:R-:W-:Y:S02]  /*0230*/  LOP3.LUT R5, R4, 0x80, R9, 0xfe, !PT ;  /* 0x0000008004057812 */ /* 0x000fe400078efe09 */
[----:B------:R-:W-:Y:S02]  /*0240*/  ISETP.LT.AND P1, PT, R3, 0x200, !P0 ;  /* 0x000002000300780c */ /* 0x000fe40004721270 */
[----:B------:R-:W-:Y:S01]  /*0250*/  ISETP.LT.AND P0, PT, R5, 0x200, !P0 ;  /* 0x000002000500780c */ /* 0x000fe20004701270 */
[----:B------:R-:W-:-:S04]  /*0260*/  IMAD R3, R3, 0x40, R0 ;  /* 0x0000004003037824 */ /* 0x000fc800078e0200 */
[----:B-1----:R-:W-:-:S04]  /*0270*/  IMAD.WIDE R2, R3, 0x4, R6 ;  /* 0x0000000403027825 */ /* 0x002fc800078e0206 */
[----:B---3--:R-:W-:Y:S01]  /*0280*/  FADD R10, R12, R10 ;  /* 0x0000000a0c0a7221 */ /* 0x008fe20000000000 */
[----:B------:R-:W-:-:S04]  /*0290*/  FADD R11, R13, R11 ;  /* 0x0000000b0d0b7221 */ /* 0x000fc80000000000 */
[----:B------:R-:W-:Y:S04]  /*02a0*/  STS [R8], R10 ;  /* 0x0000000a08007388 */ /* 0x000fe80000000800 */
[----:B------:R-:W-:Y:S01]  /*02b0*/  STS [R8+0x8], R11 ;  /* 0x0000080b08007388 */ /* 0x000fe20000000800 */
[C---:B------:R-:W-:Y:S01]  /*02c0*/  LEA R12, R9.reuse, UR4, 0x3 ;  /* 0x00000004090c7c11 */ /* 0x040fe2000f8e18ff */
[----:B------:R-:W-:Y:S06]  /*02d0*/  BAR.SYNC.DEFER_BLOCKING 0x0 ;  /* 0x0000000000007b1d */ /* 0x000fec0000010000 */
[----:B------:R-:W1:Y:S01]  /*02e0*/  LDS R13, [R12] ;  /* 0x000000000c0d7984 */ /* 0x000e620000000800 */
[----:B------:R-:W-:-:S04]  /*02f0*/  LOP3.LUT R9, R9, 0x80, RZ, 0xfc, !PT ;  /* 0x0000008009097812 */ /* 0x000fc800078efcff */
[----:B------:R-:W-:Y:S01]  /*0300*/  LEA R9, R9, UR4, 0x3 ;  /* 0x0000000409097c11 */ /* 0x000fe2000f8e18ff */
[----:B-1----:R1:W-:Y:S01]  /*0310*/  @P1 STG.E desc[UR6][R2.64], R13 ;  /* 0x0000000d02001986 */ /* 0x0023e2000c101906 */
[----:B------:R-:W-:Y:S05]  /*0320*/  @!P0 EXIT ;  /* 0x000000000000894d */ /* 0x000fea0003800000 */
[----:B------:R-:W0:Y:S01]  /*0330*/  LDS R9, [R9] ;  /* 0x0000000009097984 */ /* 0x000e220000000800 */
[----:B-1----:R-:W-:-:S04]  /*0340*/  IMAD R3, R5, 0x40, R0 ;  /* 0x0000004005037824 */ /* 0x002fc800078e0200 */
[----:B------:R-:W-:-:S05]  /*0350*/  IMAD.WIDE R2, R3, 0x4, R6 ;  /* 0x0000000403027825 */ /* 0x000fca00078e0206 */
[----:B0-----:R-:W-:Y:S01]  /*0360*/  STG.E desc[UR6][R2.64], R9 ;  /* 0x0000000902007986 */ /* 0x001fe2000c101906 */
[----:B------:R-:W-:Y:S05]  /*0370*/  EXIT ;  /* 0x000000000000794d */ /* 0x000fea0003800000 */
.L_x_0:
[----:B------:R-:W-:-:S00]  /*0380*/  BRA `(.L_x_0) ;  /* 0xfffffffc00fc7947 */ /* 0x000fc0000383ffff */
[----:B------:R-:W-:-:S00]  /*0390*/  NOP ;  /* 0x0000000000007918 */ /* 0x000fc00000000000 */
        /* <DEDUP_REMOVED lines=14> */
.L_x_1:


//--------------------- .nv.shared.triton_poi_fused_convolution_16 --------------------------
	.section	.nv.shared.triton_poi_fused_convolution_16,"aw",@nobits
	.sectionflags	@""
	.align	16
	.zero		1024


//--------------------- .nv.constant0.triton_poi_fused_convolution_16 --------------------------
	.section	.nv.constant0.triton_poi_fused_convolution_16,"a",@progbits
	.sectionflags	@""
	.align	4
.nv.constant0.triton_poi_fused_convolution_16:
	.zero		560
